	.headerflags	@"EF_CUDA_TEXMODE_UNIFIED EF_CUDA_64BIT_ADDRESS EF_CUDA_ACCELERATORS EF_CUDA_SM90 EF_CUDA_VIRTUAL_SM(EF_CUDA_SM90)"
	.elftype	@"ET_EXEC"


//--------------------- .nv.info                  --------------------------
	.section	.nv.info,"",@"SHT_CUDA_INFO"
	.align	4


	//----- nvinfo : EIATTR_REGCOUNT
	.align		4
        /*0000*/ 	.byte	0x04, 0x2f
        /*0002*/ 	.short	(.L_3 - .L_2)
	.align		4
.L_2:
        /*0004*/ 	.word	index@(triton_poi_fused__native_batch_norm_legit_no_training_add_mul_relu_7)
        /*0008*/ 	.word	0x0000002c


	//----- nvinfo : EIATTR_MIN_STACK_SIZE
	.align		4
.L_3:
        /*000c*/ 	.byte	0x04, 0x12
        /*000e*/ 	.short	(.L_5 - .L_4)
	.align		4
.L_4:
        /*0010*/ 	.word	index@(triton_poi_fused__native_batch_norm_legit_no_training_add_mul_relu_7)
        /*0014*/ 	.word	0x00000000


	//----- nvinfo : EIATTR_FRAME_SIZE
	.align		4
.L_5:
        /*0018*/ 	.byte	0x04, 0x11
        /*001a*/ 	.short	(.L_7 - .L_6)
	.align		4
.L_6:
        /*001c*/ 	.word	index@(triton_poi_fused__native_batch_norm_legit_no_training_add_mul_relu_7)
        /*0020*/ 	.word	0x00000000


	//----- nvinfo : EIATTR_MIN_STACK_SIZE
	.align		4
.L_7:
        /*0024*/ 	.byte	0x04, 0x12
        /*0026*/ 	.short	(.L_9 - .L_8)
	.align		4
.L_8:
        /*0028*/ 	.word	index@(triton_poi_fused__native_batch_norm_legit_no_training_add_mul_relu_7)
        /*002c*/ 	.word	0x00000000
.L_9:


//--------------------- .nv.info.triton_poi_fused__native_batch_norm_legit_no_training_add_mul_relu_7 --------------------------
	.section	.nv.info.triton_poi_fused__native_batch_norm_legit_no_training_add_mul_relu_7,"",@"SHT_CUDA_INFO"
	.sectionflags	@""
	.align	4


	//----- nvinfo : EIATTR_CUDA_API_VERSION
	.align		4
        /*0000*/ 	.byte	0x04, 0x37
        /*0002*/ 	.short	(.L_11 - .L_10)
.L_10:
        /*0004*/ 	.word	0x0000007c


	//----- nvinfo : EIATTR_KPARAM_INFO
	.align		4
.L_11:
        /*0008*/ 	.byte	0x04, 0x17
        /*000a*/ 	.short	(.L_13 - .L_12)
.L_12:
        /*000c*/ 	.word	0x00000000
        /*0010*/ 	.short	0x000a
        /*0012*/ 	.short	0x004c
        /*0014*/ 	.byte	0x00, 0xf0, 0x11, 0x00


	//----- nvinfo : EIATTR_KPARAM_INFO
	.align		4
.L_13:
        /*0018*/ 	.byte	0x04, 0x17
        /*001a*/ 	.short	(.L_15 - .L_14)
.L_14:
        /*001c*/ 	.word	0x00000000
        /*0020*/ 	.short	0x0009
        /*0022*/ 	.short	0x0048
        /*0024*/ 	.byte	0x00, 0xf0, 0x11, 0x00


	//----- nvinfo : EIATTR_KPARAM_INFO
	.align		4
.L_15:
        /*0028*/ 	.byte	0x04, 0x17
        /*002a*/ 	.short	(.L_17 - .L_16)
.L_16:
        /*002c*/ 	.word	0x00000000
        /*0030*/ 	.short	0x0008
        /*0032*/ 	.short	0x0040
        /*0034*/ 	.byte	0x00, 0xf4, 0x21, 0x00


	//----- nvinfo : EIATTR_KPARAM_INFO
	.align		4
.L_17:
        /*0038*/ 	.byte	0x04, 0x17
        /*003a*/ 	.short	(.L_19 - .L_18)
.L_18:
        /*003c*/ 	.word	0x00000000
        /*0040*/ 	.short	0x0007
        /*0042*/ 	.short	0x0038
        /*0044*/ 	.byte	0x00, 0xf4, 0x21, 0x00


	//----- nvinfo : EIATTR_KPARAM_INFO
	.align		4
.L_19:
        /*0048*/ 	.byte	0x04, 0x17
        /*004a*/ 	.short	(.L_21 - .L_20)
.L_20:
        /*004c*/ 	.word	0x00000000
        /*0050*/ 	.short	0x0006
        /*0052*/ 	.short	0x0030
        /*0054*/ 	.byte	0x00, 0xf4, 0x21, 0x00


	//----- nvinfo : EIATTR_KPARAM_INFO
	.align		4
.L_21:
        /*0058*/ 	.byte	0x04, 0x17
        /*005a*/ 	.short	(.L_23 - .L_22)
.L_22:
        /*005c*/ 	.word	0x00000000
        /*0060*/ 	.short	0x0005
        /*0062*/ 	.short	0x0028
        /*0064*/ 	.byte	0x00, 0xf4, 0x21, 0x00


	//----- nvinfo : EIATTR_KPARAM_INFO
	.align		4
.L_23:
        /*0068*/ 	.byte	0x04, 0x17
        /*006a*/ 	.short	(.L_25 - .L_24)
.L_24:
        /*006c*/ 	.word	0x00000000
        /*0070*/ 	.short	0x0004
        /*0072*/ 	.short	0x0020
        /*0074*/ 	.byte	0x00, 0xf4, 0x21, 0x00


	//----- nvinfo : EIATTR_KPARAM_INFO
	.align		4
.L_25:
        /*0078*/ 	.byte	0x04, 0x17
        /*007a*/ 	.short	(.L_27 - .L_26)
.L_26:
        /*007c*/ 	.word	0x00000000
        /*0080*/ 	.short	0x0003
        /*0082*/ 	.short	0x0018
        /*0084*/ 	.byte	0x00, 0xf4, 0x21, 0x00


	//----- nvinfo : EIATTR_KPARAM_INFO
	.align		4
.L_27:
        /*0088*/ 	.byte	0x04, 0x17
        /*008a*/ 	.short	(.L_29 - .L_28)
.L_28:
        /*008c*/ 	.word	0x00000000
        /*0090*/ 	.short	0x0002
        /*0092*/ 	.short	0x0010
        /*0094*/ 	.byte	0x00, 0xf4, 0x21, 0x00


	//----- nvinfo : EIATTR_KPARAM_INFO
	.align		4
.L_29:
        /*0098*/ 	.byte	0x04, 0x17
        /*009a*/ 	.short	(.L_31 - .L_30)
.L_30:
        /*009c*/ 	.word	0x00000000
        /*00a0*/ 	.short	0x0001
        /*00a2*/ 	.short	0x0008
        /*00a4*/ 	.byte	0x00, 0xf4, 0x21, 0x00


	//----- nvinfo : EIATTR_KPARAM_INFO
	.align		4
.L_31:
        /*00a8*/ 	.byte	0x04, 0x17
        /*00aa*/ 	.short	(.L_33 - .L_32)
.L_32:
        /*00ac*/ 	.word	0x00000000
        /*00b0*/ 	.short	0x0000
        /*00b2*/ 	.short	0x0000
        /*00b4*/ 	.byte	0x00, 0xf4, 0x21, 0x00


	//----- nvinfo : EIATTR_SPARSE_MMA_MASK
	.align		4
.L_33:
        /*00b8*/ 	.byte	0x03, 0x50
        /*00ba*/ 	.short	0x0000


	//----- nvinfo : EIATTR_MAXREG_COUNT
	.align		4
        /*00bc*/ 	.byte	0x03, 0x1b
        /*00be*/ 	.short	0x00ff


	//----- nvinfo : EIATTR_EXIT_INSTR_OFFSETS
	.align		4
        /*00c0*/ 	.byte	0x04, 0x1c
        /*00c2*/ 	.short	(.L_35 - .L_34)


	//   ....[0]....
.L_34:
        /*00c4*/ 	.word	0x00000ee0


	//   ....[1]....
        /*00c8*/ 	.word	0x00000f30


	//----- nvinfo : EIATTR_REQNTID
	.align		4
.L_35:
        /*00cc*/ 	.byte	0x04, 0x10
        /*00ce*/ 	.short	(.L_37 - .L_36)
.L_36:
        /*00d0*/ 	.word	0x00000080
        /*00d4*/ 	.word	0x00000001
        /*00d8*/ 	.word	0x00000001


	//----- nvinfo : EIATTR_CBANK_PARAM_SIZE
	.align		4
.L_37:
        /*00dc*/ 	.byte	0x03, 0x19
        /*00de*/ 	.short	0x0050


	//----- nvinfo : EIATTR_PARAM_CBANK
	.align		4
        /*00e0*/ 	.byte	0x04, 0x0a
        /*00e2*/ 	.short	(.L_39 - .L_38)
	.align		4
.L_38:
        /*00e4*/ 	.word	index@(.nv.constant0.triton_poi_fused__native_batch_norm_legit_no_training_add_mul_relu_7)
        /*00e8*/ 	.short	0x0210
        /*00ea*/ 	.short	0x0050


	//----- nvinfo : EIATTR_SW_WAR
	.align		4
.L_39:
        /*00ec*/ 	.byte	0x04, 0x36
        /*00ee*/ 	.short	(.L_41 - .L_40)
.L_40:
        /*00f0*/ 	.word	0x00000008
.L_41:


//--------------------- .nv.callgraph             --------------------------
	.section	.nv.callgraph,"",@"SHT_CUDA_CALLGRAPH"
	.align	4
	.sectionentsize	8
	.align		4
        /*0000*/ 	.word	0x00000000
	.align		4
        /*0004*/ 	.word	0xffffffff
	.align		4
        /*0008*/ 	.word	0x00000000
	.align		4
        /*000c*/ 	.word	0xfffffffe
	.align		4
        /*0010*/ 	.word	0x00000000
	.align		4
        /*0014*/ 	.word	0xfffffffd
	.align		4
        /*0018*/ 	.word	0x00000000
	.align		4
        /*001c*/ 	.word	0xfffffffc


//--------------------- .nv.constant4             --------------------------
	.section	.nv.constant4,"a",@progbits
	.align	8
	.align		8
.nv.constant4:
        /*0000*/ 	.dword	_$_str
	.align		8
        /*0008*/ 	.dword	_$_str_$_2


//--------------------- .text.triton_poi_fused__native_batch_norm_legit_no_training_add_mul_relu_7 --------------------------
	.section	.text.triton_poi_fused__native_batch_norm_legit_no_training_add_mul_relu_7,"ax",@progbits
	.sectionflags	@"SHF_BARRIERS=1"
	.align	128
        .global         triton_poi_fused__native_batch_norm_legit_no_training_add_mul_relu_7
        .type           triton_poi_fused__native_batch_norm_legit_no_training_add_mul_relu_7,@function
        .size           triton_poi_fused__native_batch_norm_legit_no_training_add_mul_relu_7,(.L_x_1 - triton_poi_fused__native_batch_norm_legit_no_training_add_mul_relu_7)
        .other          triton_poi_fused__native_batch_norm_legit_no_training_add_mul_relu_7,@"STO_CUDA_ENTRY STV_DEFAULT"
triton_poi_fused__native_batch_norm_legit_no_training_add_mul_relu_7:
.text.triton_poi_fused__native_batch_norm_legit_no_training_add_mul_relu_7:
[----:B------:R-:W0:Y:S01]  /*0000*/  LDC R1, c[0x0][0x28] ;  /* 0x00000a00ff017b82 */ /* 0x000e220000000800 */
[----:B------:R-:W1:Y:S07]  /*0010*/  S2R R0, SR_TID.X ;  /* 0x0000000000007919 */ /* 0x000e6e0000002100 */
[----:B------:R-:W2:Y:S01]  /*0020*/  LDC.64 R34, c[0x0][0x230] ;  /* 0x00008c00ff227b82 */ /* 0x000ea20000000a00 */
[----:B------:R-:W-:Y:S02]  /*0030*/  CS2R R8, SRZ ;  /* 0x0000000000087805 */ /* 0x000fe4000001ff00 */
[----:B------:R-:W-:Y:S01]  /*0040*/  CS2R R10, SRZ ;  /* 0x00000000000a7805 */ /* 0x000fe2000001ff00 */
[----:B------:R-:W3:Y:S01]  /*0050*/  S2R R3, SR_CTAID.X ;  /* 0x0000000000037919 */ /* 0x000ee20000002500 */
[----:B------:R-:W-:-:S02]  /*0060*/  CS2R R12, SRZ ;  /* 0x00000000000c7805 */ /* 0x000fc4000001ff00 */
[----:B------:R-:W-:Y:S01]  /*0070*/  CS2R R14, SRZ ;  /* 0x00000000000e7805 */ /* 0x000fe2000001ff00 */
[----:B------:R-:W-:Y:S01]  /*0080*/  ULDC.64 UR6, c[0x0][0x208] ;  /* 0x0000820000067ab9 */ /* 0x000fe20000000a00 */
[----:B------:R-:W4:Y:S01]  /*0090*/  S2R R2, SR_CTAID.Y ;  /* 0x0000000000027919 */ /* 0x000f220000002600 */
[----:B------:R-:W5:Y:S08]  /*00a0*/  LDC.64 R16, c[0x0][0x228] ;  /* 0x00008a00ff107b82 */ /* 0x000f700000000a00 */
[----:B------:R-:W5:Y:S08]  /*00b0*/  LDC.64 R40, c[0x0][0x218] ;  /* 0x00008600ff287b82 */ /* 0x000f700000000a00 */
[----:B------:R-:W5:Y:S01]  /*00c0*/  LDC.64 R28, c[0x0][0x210] ;  /* 0x00008400ff1c7b82 */ /* 0x000f620000000a00 */
[----:B-1----:R-:W-:-:S07]  /*00d0*/  SHF.R.U32.HI R5, RZ, 0x3, R0 ;  /* 0x00000003ff057819 */ /* 0x002fce0000011600 */
[----:B------:R-:W1:Y:S01]  /*00e0*/  LDC.64 R38, c[0x0][0x220] ;  /* 0x00008800ff267b82 */ /* 0x000e620000000a00 */
[----:B------:R-:W-:Y:S01]  /*00f0*/  SHF.L.U32 R6, R0, 0x2, RZ ;  /* 0x0000000200067819 */ /* 0x000fe200000006ff */
[----:B---3--:R-:W-:Y:S01]  /*0100*/  IMAD.SHL.U32 R3, R3, 0x20, RZ ;  /* 0x0000002003037824 */ /* 0x008fe200078e00ff */
[----:B------:R-:W-:Y:S01]  /*0110*/  SGXT.U32 R5, R5, 0x4 ;  /* 0x000000040505781a */ /* 0x000fe20000000000 */
[----:B----4-:R-:W-:-:S03]  /*0120*/  IMAD.SHL.U32 R4, R2, 0x20, RZ ;  /* 0x0000002002047824 */ /* 0x010fc600078e00ff */
[----:B------:R-:W-:Y:S02]  /*0130*/  LOP3.LUT R7, R3, 0x1c, R6, 0xf8, !PT ;  /* 0x0000001c03077812 */ /* 0x000fe400078ef806 */
[----:B------:R-:W-:-:S03]  /*0140*/  LOP3.LUT R24, R4, 0x10, R5, 0xfe, !PT ;  /* 0x0000001004187812 */ /* 0x000fc600078efe05 */
[C---:B--2---:R-:W-:Y:S01]  /*0150*/  IMAD.WIDE R34, R7.reuse, 0x4, R34 ;  /* 0x0000000407227825 */ /* 0x044fe200078e0222 */
[----:B------:R-:W-:Y:S02]  /*0160*/  LOP3.LUT R36, R4, R5, RZ, 0xfc, !PT ;  /* 0x0000000504247212 */ /* 0x000fe400078efcff */
[----:B------:R-:W-:Y:S02]  /*0170*/  CS2R R4, SRZ ;  /* 0x0000000000047805 */ /* 0x000fe4000001ff00 */
[----:B------:R-:W-:Y:S01]  /*0180*/  ISETP.GE.AND P3, PT, R7, 0x480, PT ;  /* 0x000004800700780c */ /* 0x000fe20003f66270 */
[--C-:B------:R-:W-:Y:S02]  /*0190*/  IMAD R24, R24, 0x480, R7.reuse ;  /* 0x0000048018187824 */ /* 0x100fe400078e0207 */
[----:B------:R-:W-:Y:S01]  /*01a0*/  IMAD R36, R36, 0x480, R7 ;  /* 0x0000048024247824 */ /* 0x000fe200078e0207 */
[----:B------:R-:W-:Y:S01]  /*01b0*/  CS2R R6, SRZ ;  /* 0x0000000000067805 */ /* 0x000fe2000001ff00 */
[----:B-----5:R-:W-:-:S04]  /*01c0*/  IMAD.WIDE R26, R24, 0x4, R16 ;  /* 0x00000004181a7825 */ /* 0x020fc800078e0210 */
[----:B------:R-:W-:-:S04]  /*01d0*/  IMAD.WIDE R32, R36, 0x4, R16 ;  /* 0x0000000424207825 */ /* 0x000fc800078e0210 */
[----:B------:R2:W3:Y:S04]  /*01e0*/  @!P3 LDG.E.EL.128 R8, desc[UR6][R26.64] ;  /* 0x000000061a08b981 */ /* 0x0004e8000c2e1d00 */
[----:B------:R-:W3:Y:S04]  /*01f0*/  @!P3 LDG.E.EL.128 R12, desc[UR6][R34.64] ;  /* 0x00000006220cb981 */ /* 0x000ee8000c2e1d00 */
[----:B------:R-:W4:Y:S01]  /*0200*/  @!P3 LDG.E.EL.128 R4, desc[UR6][R32.64] ;  /* 0x000000062004b981 */ /* 0x000f22000c2e1d00 */
[----:B------:R-:W-:Y:S02]  /*0210*/  CS2R R20, SRZ ;  /* 0x0000000000147805 */ /* 0x000fe4000001ff00 */
[----:B------:R-:W-:Y:S01]  /*0220*/  CS2R R22, SRZ ;  /* 0x0000000000167805 */ /* 0x000fe2000001ff00 */
[----:B0-2---:R-:W-:Y:S01]  /*0230*/  IMAD.WIDE R26, R36, 0x4, R40 ;  /* 0x00000004241a7825 */ /* 0x005fe200078e0228 */
[----:B------:R-:W-:-:S02]  /*0240*/  CS2R R16, SRZ ;  /* 0x0000000000107805 */ /* 0x000fc4000001ff00 */
[----:B------:R-:W-:Y:S01]  /*0250*/  CS2R R18, SRZ ;  /* 0x0000000000127805 */ /* 0x000fe2000001ff00 */
[C---:B------:R-:W-:Y:S01]  /*0260*/  IMAD.WIDE R30, R36.reuse, 0x4, R28 ;  /* 0x00000004241e7825 */ /* 0x040fe200078e021c */
[----:B------:R0:W2:Y:S03]  /*0270*/  @!P3 LDG.E.EL.128 R20, desc[UR6][R26.64] ;  /* 0x000000061a14b981 */ /* 0x0000a6000c2e1d00 */
[----:B-1----:R-:W-:Y:S01]  /*0280*/  IMAD.WIDE R36, R36, 0x4, R38 ;  /* 0x0000000424247825 */ /* 0x002fe200078e0226 */
[----:B------:R1:W2:Y:S03]  /*0290*/  @!P3 LDG.E.EL.128 R16, desc[UR6][R30.64] ;  /* 0x000000061e10b981 */ /* 0x0002a6000c2e1d00 */
[----:B------:R-:W-:Y:S01]  /*02a0*/  IMAD.WIDE R28, R24, 0x4, R28 ;  /* 0x00000004181c7825 */ /* 0x000fe200078e021c */
[----:B0-----:R-:W-:-:S03]  /*02b0*/  CS2R R26, SRZ ;  /* 0x00000000001a7805 */ /* 0x001fc6000001ff00 */
[----:B------:R-:W-:-:S04]  /*02c0*/  IMAD.WIDE R40, R24, 0x4, R40 ;  /* 0x0000000418287825 */ /* 0x000fc800078e0228 */
[----:B------:R-:W-:Y:S01]  /*02d0*/  IMAD.WIDE R38, R24, 0x4, R38 ;  /* 0x0000000418267825 */ /* 0x000fe200078e0226 */
[----:B------:R-:W-:Y:S02]  /*02e0*/  CS2R R24, SRZ ;  /* 0x0000000000187805 */ /* 0x000fe4000001ff00 */
[----:B-1----:R-:W-:-:S04]  /*02f0*/  CS2R R30, SRZ ;  /* 0x00000000001e7805 */ /* 0x002fc8000001ff00 */
[----:B------:R0:W5:Y:S02]  /*0300*/  @!P3 LDG.E.EL.128 R24, desc[UR6][R28.64] ;  /* 0x000000061c18b981 */ /* 0x000164000c2e1d00 */
[----:B0-----:R-:W-:-:S06]  /*0310*/  CS2R R28, SRZ ;  /* 0x00000000001c7805 */ /* 0x001fcc000001ff00 */
[----:B------:R-:W5:Y:S01]  /*0320*/  @!P3 LDG.E.EL.128 R28, desc[UR6][R40.64] ;  /* 0x00000006281cb981 */ /* 0x000f62000c2e1d00 */
[----:B---3--:R-:W-:Y:S01]  /*0330*/  FADD R32, -R15, R11 ;  /* 0x0000000b0f207221 */ /* 0x008fe20000000100 */
[----:B------:R-:W-:Y:S01]  /*0340*/  FADD R33, -R14, R10 ;  /* 0x0000000a0e217221 */ /* 0x000fe20000000100 */
[----:B------:R-:W-:Y:S01]  /*0350*/  FADD R34, -R13, R9 ;  /* 0x000000090d227221 */ /* 0x000fe20000000100 */
[----:B------:R-:W-:Y:S01]  /*0360*/  FADD R35, -R12, R8 ;  /* 0x000000080c237221 */ /* 0x000fe20000000100 */
[----:B----4-:R-:W-:Y:S01]  /*0370*/  FADD R15, -R15, R7 ;  /* 0x000000070f0f7221 */ /* 0x010fe20000000100 */
[----:B------:R-:W-:Y:S01]  /*0380*/  FADD R14, -R14, R6 ;  /* 0x000000060e0e7221 */ /* 0x000fe20000000100 */
[----:B------:R-:W-:Y:S01]  /*0390*/  FADD R13, -R13, R5 ;  /* 0x000000050d0d7221 */ /* 0x000fe20000000100 */
[----:B------:R-:W-:Y:S01]  /*03a0*/  FADD R12, -R12, R4 ;  /* 0x000000040c0c7221 */ /* 0x000fe20000000100 */
[----:B------:R-:W-:Y:S02]  /*03b0*/  CS2R R4, SRZ ;  /* 0x0000000000047805 */ /* 0x000fe4000001ff00 */
[----:B------:R-:W-:-:S06]  /*03c0*/  CS2R R6, SRZ ;  /* 0x0000000000067805 */ /* 0x000fcc000001ff00 */
[----:B------:R0:W3:Y:S01]  /*03d0*/  @!P3 LDG.E.EL.128 R4, desc[UR6][R38.64] ;  /* 0x000000062604b981 */ /* 0x0000e2000c2e1d00 */
[----:B------:R-:W-:Y:S02]  /*03e0*/  CS2R R8, SRZ ;  /* 0x0000000000087805 */ /* 0x000fe4000001ff00 */
[----:B------:R-:W-:-:S06]  /*03f0*/  CS2R R10, SRZ ;  /* 0x00000000000a7805 */ /* 0x000fcc000001ff00 */
[----:B------:R2:W4:Y:S01]  /*0400*/  @!P3 LDG.E.EL.128 R8, desc[UR6][R36.64] ;  /* 0x000000062408b981 */ /* 0x000522000c2e1d00 */
[----:B0-----:R-:W0:Y:S01]  /*0410*/  LDC.64 R38, c[0x0][0x238] ;  /* 0x00008e00ff267b82 */ /* 0x001e220000000a00 */
[----:B--2---:R-:W-:Y:S01]  /*0420*/  FADD R36, R23, R19 ;  /* 0x0000001317247221 */ /* 0x004fe20000000000 */
[----:B------:R-:W-:Y:S02]  /*0430*/  IMAD.SHL.U32 R23, R0, 0x4, RZ ;  /* 0x0000000400177824 */ /* 0x000fe400078e00ff */
[----:B------:R-:W-:Y:S01]  /*0440*/  FADD R20, R20, R16 ;  /* 0x0000001014147221 */ /* 0x000fe20000000000 */
[----:B------:R-:W-:Y:S01]  /*0450*/  FADD R21, R21, R17 ;  /* 0x0000001115157221 */ /* 0x000fe20000000000 */
[----:B------:R-:W-:Y:S01]  /*0460*/  FADD R22, R22, R18 ;  /* 0x0000001216167221 */ /* 0x000fe20000000000 */
[----:B------:R-:W-:Y:S02]  /*0470*/  CS2R R16, SRZ ;  /* 0x0000000000107805 */ /* 0x000fe4000001ff00 */
[----:B------:R-:W-:Y:S01]  /*0480*/  CS2R R18, SRZ ;  /* 0x0000000000127805 */ /* 0x000fe2000001ff00 */
[----:B-----5:R-:W-:Y:S01]  /*0490*/  FADD R29, R29, R25 ;  /* 0x000000191d1d7221 */ /* 0x020fe20000000000 */
[----:B------:R-:W-:-:S05]  /*04a0*/  LOP3.LUT R25, R3, 0x1c, R23, 0xf8, !PT ;  /* 0x0000001c03197812 */ /* 0x000fca00078ef817 */
[----:B0-----:R-:W-:-:S05]  /*04b0*/  IMAD.WIDE R38, R25, 0x4, R38 ;  /* 0x0000000419267825 */ /* 0x001fca00078e0226 */
[----:B------:R-:W2:Y:S01]  /*04c0*/  @!P3 LDG.E.EL.128 R16, desc[UR6][R38.64] ;  /* 0x000000062610b981 */ /* 0x000ea2000c2e1d00 */
[----:B------:R-:W-:Y:S01]  /*04d0*/  FADD R28, R28, R24 ;  /* 0x000000181c1c7221 */ /* 0x000fe20000000000 */
[----:B------:R-:W-:Y:S01]  /*04e0*/  FADD R24, R31, R27 ;  /* 0x0000001b1f187221 */ /* 0x000fe20000000000 */
[----:B------:R-:W-:Y:S02]  /*04f0*/  FADD R26, R30, R26 ;  /* 0x0000001a1e1a7221 */ /* 0x000fe40000000000 */
[----:B------:R-:W0:Y:S02]  /*0500*/  LDC.64 R30, c[0x0][0x240] ;  /* 0x00009000ff1e7b82 */ /* 0x000e240000000a00 */
[----:B0-----:R-:W-:-:S04]  /*0510*/  IMAD.WIDE R30, R25, 0x4, R30 ;  /* 0x00000004191e7825 */ /* 0x001fc800078e021e */
[----:B---3--:R-:W-:Y:S01]  /*0520*/  FADD R27, R29, R5 ;  /* 0x000000051d1b7221 */ /* 0x008fe20000000000 */
[----:B------:R-:W-:Y:S01]  /*0530*/  FADD R24, R24, R7 ;  /* 0x0000000718187221 */ /* 0x000fe20000000000 */
[----:B------:R-:W-:Y:S01]  /*0540*/  FADD R26, R26, R6 ;  /* 0x000000061a1a7221 */ /* 0x000fe20000000000 */
[----:B------:R-:W-:Y:S01]  /*0550*/  FADD R28, R28, R4 ;  /* 0x000000041c1c7221 */ /* 0x000fe20000000000 */
[----:B----4-:R-:W-:Y:S01]  /*0560*/  FADD R36, R36, R11 ;  /* 0x0000000b24247221 */ /* 0x010fe20000000000 */
[----:B------:R-:W-:Y:S02]  /*0570*/  FADD R22, R22, R10 ;  /* 0x0000000a16167221 */ /* 0x000fe40000000000 */
[----:B------:R-:W0:Y:S01]  /*0580*/  LDC.64 R10, c[0x0][0x248] ;  /* 0x00009200ff0a7b82 */ /* 0x000e220000000a00 */
[----:B--2---:R-:W-:Y:S01]  /*0590*/  FADD R29, R16, 9.9999997473787516356e-06 ;  /* 0x3727c5ac101d7421 */ /* 0x004fe20000000000 */
[----:B------:R-:W-:Y:S01]  /*05a0*/  FADD R19, R19, 9.9999997473787516356e-06 ;  /* 0x3727c5ac13137421 */ /* 0x000fe20000000000 */
[----:B------:R-:W-:-:S03]  /*05b0*/  FADD R17, R17, 9.9999997473787516356e-06 ;  /* 0x3727c5ac11117421 */ /* 0x000fc60000000000 */
[----:B------:R-:W1:Y:S08]  /*05c0*/  MUFU.SQRT R37, R19 ;  /* 0x0000001300257308 */ /* 0x000e700000002000 */
[----:B------:R-:W2:Y:S08]  /*05d0*/  MUFU.SQRT R29, R29 ;  /* 0x0000001d001d7308 */ /* 0x000eb00000002000 */
[----:B------:R-:W3:Y:S01]  /*05e0*/  MUFU.SQRT R16, R17 ;  /* 0x0000001100107308 */ /* 0x000ee20000002000 */
[----:B-1----:R-:W-:-:S02]  /*05f0*/  FSETP.GT.AND P2, PT, R37, 8.50705917302346158658e+37, PT ;  /* 0x7e8000002500780b */ /* 0x002fc40003f44000 */
[----:B------:R-:W-:Y:S02]  /*0600*/  FSETP.GEU.AND P6, PT, R37, 1.175494350822287508e-38, PT ;  /* 0x008000002500780b */ /* 0x000fe40003fce000 */
[C---:B--2---:R-:W-:Y:S02]  /*0610*/  FSETP.GT.AND P0, PT, R29.reuse, 8.50705917302346158658e+37, PT ;  /* 0x7e8000001d00780b */ /* 0x044fe40003f04000 */
[----:B------:R-:W-:Y:S02]  /*0620*/  FSETP.GEU.AND P4, PT, R29, 1.175494350822287508e-38, PT ;  /* 0x008000001d00780b */ /* 0x000fe40003f8e000 */
[C---:B---3--:R-:W-:Y:S02]  /*0630*/  FSETP.GT.AND P1, PT, R16.reuse, 8.50705917302346158658e+37, PT ;  /* 0x7e8000001000780b */ /* 0x048fe40003f24000 */
[----:B------:R-:W-:-:S03]  /*0640*/  FSETP.GEU.AND P5, PT, R16, 1.175494350822287508e-38, PT ;  /* 0x008000001000780b */ /* 0x000fc60003fae000 */
[----:B------:R-:W-:-:S04]  /*0650*/  @P2 FMUL R37, R37, 0.25 ;  /* 0x3e80000025252820 */ /* 0x000fc80000400000 */
[----:B------:R-:W-:Y:S01]  /*0660*/  @P0 FMUL R29, R29, 0.25 ;  /* 0x3e8000001d1d0820 */ /* 0x000fe20000400000 */
[----:B------:R-:W-:Y:S01]  /*0670*/  HFMA2.MMA R19, -RZ, RZ, 1.625, 0 ;  /* 0x3e800000ff137435 */ /* 0x000fe200000001ff */
[----:B------:R-:W-:Y:S02]  /*0680*/  @!P6 FMUL R37, R37, 16777216 ;  /* 0x4b8000002525e820 */ /* 0x000fe40000400000 */
[----:B------:R-:W-:Y:S01]  /*0690*/  @!P4 FMUL R29, R29, 16777216 ;  /* 0x4b8000001d1dc820 */ /* 0x000fe20000400000 */
[----:B------:R-:W-:Y:S01]  /*06a0*/  @P1 FMUL R16, R16, 0.25 ;  /* 0x3e80000010101820 */ /* 0x000fe20000400000 */
[----:B------:R-:W1:Y:S03]  /*06b0*/  MUFU.RCP R17, R37 ;  /* 0x0000002500117308 */ /* 0x000e660000001000 */
[----:B------:R-:W-:Y:S01]  /*06c0*/  @!P5 FMUL R16, R16, 16777216 ;  /* 0x4b8000001010d820 */ /* 0x000fe20000400000 */
[----:B------:R-:W-:-:S02]  /*06d0*/  CS2R R4, SRZ ;  /* 0x0000000000047805 */ /* 0x000fc4000001ff00 */
[----:B------:R-:W-:Y:S02]  /*06e0*/  CS2R R6, SRZ ;  /* 0x0000000000067805 */ /* 0x000fe4000001ff00 */
[----:B------:R-:W2:Y:S01]  /*06f0*/  MUFU.RCP R29, R29 ;  /* 0x0000001d001d7308 */ /* 0x000ea20000001000 */
[----:B------:R-:W-:-:S03]  /*0700*/  FSEL R38, R19, 1, P2 ;  /* 0x3f80000013267808 */ /* 0x000fc60001000000 */
[----:B------:R3:W4:Y:S04]  /*0710*/  @!P3 LDG.E.EL.128 R4, desc[UR6][R30.64] ;  /* 0x000000061e04b981 */ /* 0x000728000c2e1d00 */
[----:B------:R-:W5:Y:S01]  /*0720*/  MUFU.RCP R16, R16 ;  /* 0x0000001000107308 */ /* 0x000f620000001000 */
[----:B------:R-:W-:Y:S01]  /*0730*/  FADD R21, R21, R9 ;  /* 0x0000000915157221 */ /* 0x000fe20000000000 */
[C---:B------:R-:W-:Y:S01]  /*0740*/  FSEL R9, R19.reuse, 1, P1 ;  /* 0x3f80000013097808 */ /* 0x040fe20000800000 */
[----:B---3--:R-:W-:Y:S01]  /*0750*/  FADD R30, R20, R8 ;  /* 0x00000008141e7221 */ /* 0x008fe20000000000 */
[----:B------:R-:W-:Y:S01]  /*0760*/  FSEL R20, R19, 1, P0 ;  /* 0x3f80000013147808 */ /* 0x000fe20000000000 */
[----:B------:R-:W-:Y:S02]  /*0770*/  @!P6 FMUL R38, R38, 16777216 ;  /* 0x4b8000002626e820 */ /* 0x000fe40000400000 */
[----:B------:R-:W-:-:S02]  /*0780*/  @!P5 FMUL R9, R9, 16777216 ;  /* 0x4b8000000909d820 */ /* 0x000fc40000400000 */
[----:B------:R-:W-:Y:S01]  /*0790*/  @!P4 FMUL R20, R20, 16777216 ;  /* 0x4b8000001414c820 */ /* 0x000fe20000400000 */
[----:B-1----:R-:W-:-:S03]  /*07a0*/  FMUL R17, R17, R38 ;  /* 0x0000002611117220 */ /* 0x002fc60000400000 */
[----:B--2---:R-:W-:Y:S01]  /*07b0*/  FMUL R20, R29, R20 ;  /* 0x000000141d147220 */ /* 0x004fe20000400000 */
[----:B-----5:R-:W-:Y:S01]  /*07c0*/  FMUL R29, R16, R9 ;  /* 0x00000009101d7220 */ /* 0x020fe20000400000 */
[C---:B------:R-:W-:Y:S01]  /*07d0*/  FMUL R38, R17.reuse, R15 ;  /* 0x0000000f11267220 */ /* 0x040fe20000400000 */
[----:B------:R-:W-:Y:S01]  /*07e0*/  FMUL R32, R17, R32 ;  /* 0x0000002011207220 */ /* 0x000fe20000400000 */
[----:B0-----:R-:W-:Y:S01]  /*07f0*/  IMAD.WIDE R16, R25, 0x4, R10 ;  /* 0x0000000419107825 */ /* 0x001fe200078e020a */
[----:B------:R-:W-:Y:S02]  /*0800*/  CS2R R8, SRZ ;  /* 0x0000000000087805 */ /* 0x000fe4000001ff00 */
[----:B------:R-:W-:-:S06]  /*0810*/  CS2R R10, SRZ ;  /* 0x00000000000a7805 */ /* 0x000fcc000001ff00 */
[----:B------:R-:W4:Y:S01]  /*0820*/  @!P3 LDG.E.EL.128 R8, desc[UR6][R16.64] ;  /* 0x000000061008b981 */ /* 0x000f22000c2e1d00 */
[----:B------:R-:W-:-:S04]  /*0830*/  FADD R18, R18, 9.9999997473787516356e-06 ;  /* 0x3727c5ac12127421 */ /* 0x000fc80000000000 */
[----:B------:R-:W0:Y:S01]  /*0840*/  MUFU.SQRT R25, R18 ;  /* 0x0000001200197308 */ /* 0x000e220000002000 */
[----:B------:R-:W1:Y:S01]  /*0850*/  S2UR UR5, SR_CgaCtaId ;  /* 0x00000000000579c3 */ /* 0x000e620000008800 */
[C---:B0-----:R-:W-:Y:S02]  /*0860*/  FSETP.GT.AND P0, PT, R25.reuse, 8.50705917302346158658e+37, PT ;  /* 0x7e8000001900780b */ /* 0x041fe40003f04000 */
[----:B------:R-:W-:Y:S02]  /*0870*/  FSETP.GEU.AND P1, PT, R25, 1.175494350822287508e-38, PT ;  /* 0x008000001900780b */ /* 0x000fe40003f2e000 */
[----:B------:R-:W-:-:S09]  /*0880*/  FSEL R40, R19, 1, P0 ;  /* 0x3f80000013287808 */ /* 0x000fd20000000000 */
[----:B------:R-:W-:-:S04]  /*0890*/  @P0 FMUL R25, R25, 0.25 ;  /* 0x3e80000019190820 */ /* 0x000fc80000400000 */
[----:B------:R-:W-:Y:S01]  /*08a0*/  @!P1 FMUL R25, R25, 16777216 ;  /* 0x4b80000019199820 */ /* 0x000fe20000400000 */
[----:B------:R-:W-:-:S03]  /*08b0*/  SHF.R.U32.HI R18, RZ, 0x3, R0 ;  /* 0x00000003ff127819 */ /* 0x000fc60000011600 */
[----:B------:R-:W0:Y:S01]  /*08c0*/  MUFU.RCP R15, R25 ;  /* 0x00000019000f7308 */ /* 0x000e220000001000 */
[----:B------:R-:W-:Y:S01]  /*08d0*/  UMOV UR4, 0x400 ;  /* 0x0000040000047882 */ /* 0x000fe20000000000 */
[----:B------:R-:W-:Y:S01]  /*08e0*/  SGXT.U32 R18, R18, 0x4 ;  /* 0x000000041212781a */ /* 0x000fe20000000000 */
[----:B-1----:R-:W-:Y:S01]  /*08f0*/  UPRMT UR4, UR5, 0x654, UR4 ;  /* 0x0000065405047896 */ /* 0x002fe20008000004 */
[----:B------:R-:W-:Y:S01]  /*0900*/  @!P1 FMUL R40, R40, 16777216 ;  /* 0x4b80000028289820 */ /* 0x000fe20000400000 */
[----:B------:R-:W-:Y:S01]  /*0910*/  FMUL R34, R29, R34 ;  /* 0x000000221d227220 */ /* 0x000fe20000400000 */
[----:B------:R-:W-:Y:S02]  /*0920*/  FMUL R35, R20, R35 ;  /* 0x0000002314237220 */ /* 0x000fe40000400000 */
[----:B0-----:R-:W-:-:S04]  /*0930*/  FMUL R15, R15, R40 ;  /* 0x000000280f0f7220 */ /* 0x001fc80000400000 */
[----:B------:R-:W-:Y:S01]  /*0940*/  FMUL R33, R15, R33 ;  /* 0x000000210f217220 */ /* 0x000fe20000400000 */
[-CC-:B----4-:R-:W-:Y:S01]  /*0950*/  FFMA R17, R32, R7.reuse, R11.reuse ;  /* 0x0000000720117223 */ /* 0x190fe2000000000b */
[----:B------:R-:W-:Y:S01]  /*0960*/  FFMA R19, R38, R7, R11 ;  /* 0x0000000726137223 */ /* 0x000fe2000000000b */
[----:B------:R-:W-:-:S05]  /*0970*/  IMAD.SHL.U32 R7, R0, 0x80, RZ ;  /* 0x0000008000077824 */ /* 0x000fca00078e00ff */
[----:B------:R-:W-:-:S04]  /*0980*/  LOP3.LUT R7, R7, 0x380, RZ, 0xc0, !PT ;  /* 0x0000038007077812 */ /* 0x000fc800078ec0ff */
[C---:B------:R-:W-:Y:S02]  /*0990*/  LOP3.LUT R16, R7.reuse, 0x40, RZ, 0xfc, !PT ;  /* 0x0000004007107812 */ /* 0x040fe400078efcff */
[C---:B------:R-:W-:Y:S02]  /*09a0*/  LOP3.LUT R18, R7.reuse, R18, RZ, 0xfc, !PT ;  /* 0x0000001207127212 */ /* 0x040fe400078efcff */
[C---:B------:R-:W-:Y:S02]  /*09b0*/  LOP3.LUT R11, R7.reuse, 0x20, RZ, 0xfc, !PT ;  /* 0x00000020070b7812 */ /* 0x040fe400078efcff */
[C---:B------:R-:W-:Y:S02]  /*09c0*/  LOP3.LUT R31, R7.reuse, 0x60, RZ, 0xfc, !PT ;  /* 0x00000060071f7812 */ /* 0x040fe400078efcff */
[----:B------:R-:W-:Y:S02]  /*09d0*/  LEA.HI R7, R7, UR4, RZ, 0x1f ;  /* 0x0000000407077c11 */ /* 0x000fe4000f8ff8ff */
[----:B------:R-:W-:-:S02]  /*09e0*/  LEA.HI R25, R16, UR4, RZ, 0x1f ;  /* 0x0000000410197c11 */ /* 0x000fc4000f8ff8ff */
[C---:B------:R-:W-:Y:S02]  /*09f0*/  LEA R16, R18.reuse, R7, 0x2 ;  /* 0x0000000712107211 */ /* 0x040fe400078e10ff */
[----:B------:R-:W-:Y:S01]  /*0a00*/  LEA R7, R18, R25, 0x2 ;  /* 0x0000001912077211 */ /* 0x000fe200078e10ff */
[----:B------:R-:W-:Y:S01]  /*0a10*/  FMUL R25, R20, R12 ;  /* 0x0000000c14197220 */ /* 0x000fe20000400000 */
[----:B------:R-:W-:Y:S01]  /*0a20*/  FMUL R12, R29, R13 ;  /* 0x0000000d1d0c7220 */ /* 0x000fe20000400000 */
[----:B------:R-:W-:Y:S02]  /*0a30*/  FMUL R29, R15, R14 ;  /* 0x0000000e0f1d7220 */ /* 0x000fe40000400000 */
[----:B------:R-:W-:Y:S01]  /*0a40*/  FFMA R25, R25, R4, R8 ;  /* 0x0000000419197223 */ /* 0x000fe20000000008 */
[-CC-:B------:R-:W-:Y:S01]  /*0a50*/  FFMA R12, R12, R5.reuse, R9.reuse ;  /* 0x000000050c0c7223 */ /* 0x180fe20000000009 */
[----:B------:R-:W-:Y:S01]  /*0a60*/  FFMA R29, R29, R6, R10 ;  /* 0x000000061d1d7223 */ /* 0x000fe2000000000a */
[----:B------:R-:W-:Y:S01]  /*0a70*/  FFMA R13, R35, R4, R8 ;  /* 0x00000004230d7223 */ /* 0x000fe20000000008 */
[----:B------:R-:W-:Y:S01]  /*0a80*/  FFMA R34, R34, R5, R9 ;  /* 0x0000000522227223 */ /* 0x000fe20000000009 */
[C---:B------:R-:W-:Y:S01]  /*0a90*/  FSETP.GEU.AND P6, PT, R30.reuse, -R25, PT ;  /* 0x800000191e00720b */ /* 0x040fe20003fce000 */
[----:B------:R-:W-:Y:S01]  /*0aa0*/  FFMA R33, R33, R6, R10 ;  /* 0x0000000621217223 */ /* 0x000fe2000000000a */
[----:B------:R-:W-:Y:S01]  /*0ab0*/  FADD R25, R30, R25 ;  /* 0x000000191e197221 */ /* 0x000fe20000000000 */
[C---:B------:R-:W-:Y:S01]  /*0ac0*/  FSETP.GEU.AND P0, PT, R21.reuse, -R12, PT ;  /* 0x8000000c1500720b */ /* 0x040fe20003f0e000 */
[----:B------:R-:W-:Y:S01]  /*0ad0*/  FADD R12, R21, R12 ;  /* 0x0000000c150c7221 */ /* 0x000fe20000000000 */
[----:B------:R-:W-:-:S02]  /*0ae0*/  LEA.HI R11, R11, UR4, RZ, 0x1f ;  /* 0x000000040b0b7c11 */ /* 0x000fc4000f8ff8ff */
[C---:B------:R-:W-:Y:S01]  /*0af0*/  FSETP.GEU.AND P1, PT, R22.reuse, -R29, PT ;  /* 0x8000001d1600720b */ /* 0x040fe20003f2e000 */
[----:B------:R-:W-:Y:S01]  /*0b00*/  FADD R22, R22, R29 ;  /* 0x0000001d16167221 */ /* 0x000fe20000000000 */
[C---:B------:R-:W-:Y:S01]  /*0b10*/  FSETP.GEU.AND P2, PT, R36.reuse, -R19, PT ;  /* 0x800000132400720b */ /* 0x040fe20003f4e000 */
[----:B------:R-:W-:Y:S01]  /*0b20*/  FADD R19, R36, R19 ;  /* 0x0000001324137221 */ /* 0x000fe20000000000 */
[----:B------:R-:W-:Y:S01]  /*0b30*/  LEA.HI R31, R31, UR4, RZ, 0x1f ;  /* 0x000000041f1f7c11 */ /* 0x000fe2000f8ff8ff */
[----:B------:R-:W-:Y:S01]  /*0b40*/  IMAD.SHL.U32 R6, R0, 0x4, RZ ;  /* 0x0000000400067824 */ /* 0x000fe200078e00ff */
[C---:B------:R-:W-:Y:S01]  /*0b50*/  FSETP.GEU.AND P3, PT, R28.reuse, -R13, PT ;  /* 0x8000000d1c00720b */ /* 0x040fe20003f6e000 */
[----:B------:R-:W-:Y:S01]  /*0b60*/  FADD R13, R28, R13 ;  /* 0x0000000d1c0d7221 */ /* 0x000fe20000000000 */
[C---:B------:R-:W-:Y:S01]  /*0b70*/  FSETP.GEU.AND P4, PT, R27.reuse, -R34, PT ;  /* 0x800000221b00720b */ /* 0x040fe20003f8e000 */
[----:B------:R-:W-:Y:S01]  /*0b80*/  FADD R27, R27, R34 ;  /* 0x000000221b1b7221 */ /* 0x000fe20000000000 */
[----:B------:R-:W-:Y:S01]  /*0b90*/  SHF.L.U32 R4, R0, 0x1, RZ ;  /* 0x0000000100047819 */ /* 0x000fe200000006ff */
[----:B------:R-:W-:Y:S01]  /*0ba0*/  IMAD R11, R18, 0x4, R11 ;  /* 0x00000004120b7824 */ /* 0x000fe200078e020b */
[C---:B------:R-:W-:Y:S01]  /*0bb0*/  FSETP.GEU.AND P5, PT, R26.reuse, -R33, PT ;  /* 0x800000211a00720b */ /* 0x040fe20003fae000 */
[----:B------:R-:W-:Y:S01]  /*0bc0*/  FADD R26, R26, R33 ;  /* 0x000000211a1a7221 */ /* 0x000fe20000000000 */
[----:B------:R-:W-:-:S02]  /*0bd0*/  FSEL R25, R25, RZ, P6 ;  /* 0x000000ff19197208 */ /* 0x000fc40003000000 */
[C---:B------:R-:W-:Y:S01]  /*0be0*/  FSETP.GEU.AND P6, PT, R24.reuse, -R17, PT ;  /* 0x800000111800720b */ /* 0x040fe20003fce000 */
[----:B------:R-:W-:Y:S01]  /*0bf0*/  FADD R17, R24, R17 ;  /* 0x0000001118117221 */ /* 0x000fe20000000000 */
[----:B------:R-:W-:Y:S01]  /*0c00*/  FSEL R12, R12, RZ, P0 ;  /* 0x000000ff0c0c7208 */ /* 0x000fe20000000000 */
[----:B------:R-:W-:Y:S01]  /*0c10*/  IMAD R18, R18, 0x4, R31 ;  /* 0x0000000412127824 */ /* 0x000fe200078e021f */
[----:B------:R-:W-:Y:S02]  /*0c20*/  FSEL R22, R22, RZ, P1 ;  /* 0x000000ff16167208 */ /* 0x000fe40000800000 */
[----:B------:R-:W-:Y:S02]  /*0c30*/  FSEL R19, R19, RZ, P2 ;  /* 0x000000ff13137208 */ /* 0x000fe40001000000 */
[----:B------:R-:W-:Y:S01]  /*0c40*/  LOP3.LUT R8, R4, 0xf0, RZ, 0xc0, !PT ;  /* 0x000000f004087812 */ /* 0x000fe200078ec0ff */
[----:B------:R-:W-:Y:S01]  /*0c50*/  STS [R16], R25 ;  /* 0x0000001910007388 */ /* 0x000fe20000000800 */
[----:B------:R-:W-:-:S02]  /*0c60*/  FSEL R5, R13, RZ, P3 ;  /* 0x000000ff0d057208 */ /* 0x000fc40001800000 */
[----:B------:R-:W-:Y:S01]  /*0c70*/  LOP3.LUT R4, R6, 0x1fc, RZ, 0xc0, !PT ;  /* 0x000001fc06047812 */ /* 0x000fe200078ec0ff */
[----:B------:R0:W-:Y:S01]  /*0c80*/  STS [R11+0x80], R12 ;  /* 0x0000800c0b007388 */ /* 0x0001e20000000800 */
[----:B------:R-:W-:Y:S02]  /*0c90*/  FSEL R6, R27, RZ, P4 ;  /* 0x000000ff1b067208 */ /* 0x000fe40002000000 */
[----:B------:R-:W-:Y:S01]  /*0ca0*/  FSEL R26, R26, RZ, P5 ;  /* 0x000000ff1a1a7208 */ /* 0x000fe20002800000 */
[----:B------:R-:W-:Y:S01]  /*0cb0*/  STS [R7+0x100], R22 ;  /* 0x0001001607007388 */ /* 0x000fe20000000800 */
[----:B------:R-:W-:-:S03]  /*0cc0*/  FSEL R17, R17, RZ, P6 ;  /* 0x000000ff11117208 */ /* 0x000fc60003000000 */
[----:B------:R-:W-:Y:S04]  /*0cd0*/  STS [R18+0x180], R19 ;  /* 0x0001801312007388 */ /* 0x000fe80000000800 */
[----:B------:R-:W-:Y:S04]  /*0ce0*/  STS [R16+0x40], R5 ;  /* 0x0000400510007388 */ /* 0x000fe80000000800 */
[----:B------:R1:W-:Y:S04]  /*0cf0*/  STS [R11+0xc0], R6 ;  /* 0x0000c0060b007388 */ /* 0x0003e80000000800 */
[----:B------:R-:W-:Y:S04]  /*0d00*/  STS [R7+0x140], R26 ;  /* 0x0001401a07007388 */ /* 0x000fe80000000800 */
[----:B------:R-:W-:Y:S01]  /*0d10*/  STS [R18+0x1c0], R17 ;  /* 0x0001c01112007388 */ /* 0x000fe20000000800 */
[----:B------:R-:W-:-:S05]  /*0d20*/  IADD3 R9, R8, UR4, RZ ;  /* 0x0000000408097c10 */ /* 0x000fca000fffe0ff */
[----:B0-----:R-:W-:Y:S01]  /*0d30*/  IMAD R12, R4, 0x4, R9 ;  /* 0x00000004040c7824 */ /* 0x001fe200078e0209 */
[----:B------:R-:W-:Y:S01]  /*0d40*/  BAR.SYNC.DEFER_BLOCKING 0x0 ;  /* 0x0000000000007b1d */ /* 0x000fe20000010000 */
[----:B------:R-:W-:Y:S02]  /*0d50*/  SHF.L.U32 R8, R2, 0x5, RZ ;  /* 0x0000000502087819 */ /* 0x000fe400000006ff */
[----:B------:R-:W-:Y:S02]  /*0d60*/  SHF.R.S32.HI R2, RZ, 0x1a, R2 ;  /* 0x0000001aff027819 */ /* 0x000fe40000011402 */
[----:B------:R-:W-:Y:S02]  /*0d70*/  LOP3.LUT R23, R8, 0x1c, R23, 0xf8, !PT ;  /* 0x0000001c08177812 */ /* 0x000fe400078ef817 */
[----:B------:R-:W-:Y:S01]  /*0d80*/  SGXT R2, R2, 0x1 ;  /* 0x000000010202781a */ /* 0x000fe20000000200 */
[----:B------:R-:W0:Y:S03]  /*0d90*/  LDC.64 R8, c[0x0][0x250] ;  /* 0x00009400ff087b82 */ /* 0x000e260000000a00 */
[----:B------:R-:W-:Y:S01]  /*0da0*/  LEA.HI R2, R2, R23, RZ, 0xc ;  /* 0x0000001702027211 */ /* 0x000fe200078f60ff */
[----:B------:R-:W2:Y:S03]  /*0db0*/  LDS.128 R12, [R12] ;  /* 0x000000000c0c7984 */ /* 0x000ea60000000c00 */
[----:B-1----:R-:W-:-:S02]  /*0dc0*/  LOP3.LUT R6, R2, 0xfffff000, RZ, 0xc0, !PT ;  /* 0xfffff00002067812 */ /* 0x002fc400078ec0ff */
[----:B------:R-:W-:Y:S02]  /*0dd0*/  SHF.R.U32.HI R0, RZ, 0x3, R0 ;  /* 0x00000003ff007819 */ /* 0x000fe40000011600 */
[----:B------:R-:W-:Y:S01]  /*0de0*/  SHF.R.S32.HI R2, RZ, 0xc, R2 ;  /* 0x0000000cff027819 */ /* 0x000fe20000011402 */
[----:B------:R-:W-:Y:S01]  /*0df0*/  IMAD.IADD R23, R23, 0x1, -R6 ;  /* 0x0000000117177824 */ /* 0x000fe200078e0a06 */
[----:B------:R-:W-:Y:S02]  /*0e00*/  SGXT.U32 R6, R0, 0x4 ;  /* 0x000000040006781a */ /* 0x000fe40000000000 */
[----:B------:R-:W-:Y:S01]  /*0e10*/  LOP3.LUT R0, R4, 0x200, RZ, 0xfc, !PT ;  /* 0x0000020004007812 */ /* 0x000fe200078efcff */
[----:B------:R-:W-:Y:S01]  /*0e20*/  IMAD R23, R2, 0x480000, R23 ;  /* 0x0048000002177824 */ /* 0x000fe200078e0217 */
[----:B------:R-:W-:Y:S02]  /*0e30*/  LOP3.LUT R5, R3, R6, RZ, 0xfc, !PT ;  /* 0x0000000603057212 */ /* 0x000fe400078efcff */
[----:B------:R-:W-:-:S02]  /*0e40*/  SHF.R.U32.HI R2, RZ, 0x1, R0 ;  /* 0x00000001ff027819 */ /* 0x000fc40000011600 */
[----:B------:R-:W-:Y:S02]  /*0e50*/  LOP3.LUT R0, R3, 0x10, R6, 0xfe, !PT ;  /* 0x0000001003007812 */ /* 0x000fe400078efe06 */
[C---:B------:R-:W-:Y:S02]  /*0e60*/  ISETP.GE.AND P0, PT, R5.reuse, 0x480, PT ;  /* 0x000004800500780c */ /* 0x040fe40003f06270 */
[----:B------:R-:W-:Y:S02]  /*0e70*/  ISETP.GE.AND P1, PT, R0, 0x480, PT ;  /* 0x000004800000780c */ /* 0x000fe40003f26270 */
[----:B------:R-:W-:Y:S02]  /*0e80*/  LOP3.LUT R2, R2, 0x1f0, RZ, 0xc0, !PT ;  /* 0x000001f002027812 */ /* 0x000fe400078ec0ff */
[----:B------:R-:W-:-:S03]  /*0e90*/  LEA R3, R5, R23, 0xc ;  /* 0x0000001705037211 */ /* 0x000fc600078e60ff */
[----:B------:R-:W-:Y:S02]  /*0ea0*/  VIADD R5, R2, UR4 ;  /* 0x0000000402057c36 */ /* 0x000fe40008000000 */
[----:B0-----:R-:W-:-:S03]  /*0eb0*/  IMAD.WIDE R2, R3, 0x4, R8 ;  /* 0x0000000403027825 */ /* 0x001fc600078e0208 */
[----:B------:R-:W-:Y:S02]  /*0ec0*/  LEA R5, R4, R5, 0x2 ;  /* 0x0000000504057211 */ /* 0x000fe400078e10ff */
[----:B--2---:R0:W-:Y:S02]  /*0ed0*/  @!P0 STG.E.128 desc[UR6][R2.64], R12 ;  /* 0x0000000c02008986 */ /* 0x0041e4000c101d06 */
[----:B0-----:R-:W-:Y:S05]  /*0ee0*/  @P1 EXIT ;  /* 0x000000000000194d */ /* 0x001fea0003800000 */
[----:B------:R-:W0:Y:S01]  /*0ef0*/  LDS.128 R4, [R5+0x800] ;  /* 0x0008000005047984 */ /* 0x000e220000000c00 */
[----:B------:R-:W-:-:S04]  /*0f00*/  IMAD R23, R0, 0x1000, R23 ;  /* 0x0000100000177824 */ /* 0x000fc800078e0217 */
[----:B------:R-:W-:-:S05]  /*0f10*/  IMAD.WIDE R8, R23, 0x4, R8 ;  /* 0x0000000417087825 */ /* 0x000fca00078e0208 */
[----:B0-----:R-:W-:Y:S01]  /*0f20*/  STG.E.128 desc[UR6][R8.64], R4 ;  /* 0x0000000408007986 */ /* 0x001fe2000c101d06 */
[----:B------:R-:W-:Y:S05]  /*0f30*/  EXIT ;  /* 0x000000000000794d */ /* 0x000fea0003800000 */
.L_x_0:
[----:B------:R-:W-:-:S00]  /*0f40*/  BRA `(.L_x_0) ;  /* 0xfffffffc00fc7947 */ /* 0x000fc0000383ffff */
[----:B------:R-:W-:-:S00]  /*0f50*/  NOP ;  /* 0x0000000000007918 */ /* 0x000fc00000000000 */
        /* <DEDUP_REMOVED lines=10> */
.L_x_1:


//--------------------- .nv.global.init           --------------------------
	.section	.nv.global.init,"aw",@progbits
.nv.global.init:
	.type		_$_str,@object
	.size		_$_str,(_$_str_$_2 - _$_str)
_$_str:
        /*0000*/ 	.byte	0x5f, 0x5f, 0x43, 0x55, 0x44, 0x41, 0x5f, 0x46, 0x54, 0x5a, 0x00
	.type		_$_str_$_2,@object
	.size		_$_str_$_2,(.L_1 - _$_str_$_2)
_$_str_$_2:
        /*000b*/ 	.byte	0x5f, 0x5f, 0x43, 0x55, 0x44, 0x41, 0x5f, 0x50, 0x52, 0x45, 0x43, 0x5f, 0x53, 0x51, 0x52, 0x54
        /*001b*/ 	.byte	0x00
.L_1:


//--------------------- .nv.shared.triton_poi_fused__native_batch_norm_legit_no_training_add_mul_relu_7 --------------------------
	.section	.nv.shared.triton_poi_fused__native_batch_norm_legit_no_training_add_mul_relu_7,"aw",@nobits
	.sectionflags	@""
	.align	16
	.zero		1024


//--------------------- .nv.constant0.triton_poi_fused__native_batch_norm_legit_no_training_add_mul_relu_7 --------------------------
	.section	.nv.constant0.triton_poi_fused__native_batch_norm_legit_no_training_add_mul_relu_7,"a",@progbits
	.sectionflags	@""
	.align	4
.nv.constant0.triton_poi_fused__native_batch_norm_legit_no_training_add_mul_relu_7:
	.zero		608
